//
// Generated by NVIDIA NVVM Compiler
//
// Compiler Build ID: CL-36424714
// Cuda compilation tools, release 13.0, V13.0.88
// Based on NVVM 20.0.0
//

.version 9.0
.target sm_100
.address_size 64

	// .globl	_Z10RF_with_IFPfS_S_S_S_S_S_S_S_S_S_S_S_S_S_S_S_S_S_Pii

.visible .entry _Z10RF_with_IFPfS_S_S_S_S_S_S_S_S_S_S_S_S_S_S_S_S_S_Pii(
	.param .u64 .ptr .align 1 _Z10RF_with_IFPfS_S_S_S_S_S_S_S_S_S_S_S_S_S_S_S_S_S_Pii_param_0,
	.param .u64 .ptr .align 1 _Z10RF_with_IFPfS_S_S_S_S_S_S_S_S_S_S_S_S_S_S_S_S_S_Pii_param_1,
	.param .u64 .ptr .align 1 _Z10RF_with_IFPfS_S_S_S_S_S_S_S_S_S_S_S_S_S_S_S_S_S_Pii_param_2,
	.param .u64 .ptr .align 1 _Z10RF_with_IFPfS_S_S_S_S_S_S_S_S_S_S_S_S_S_S_S_S_S_Pii_param_3,
	.param .u64 .ptr .align 1 _Z10RF_with_IFPfS_S_S_S_S_S_S_S_S_S_S_S_S_S_S_S_S_S_Pii_param_4,
	.param .u64 .ptr .align 1 _Z10RF_with_IFPfS_S_S_S_S_S_S_S_S_S_S_S_S_S_S_S_S_S_Pii_param_5,
	.param .u64 .ptr .align 1 _Z10RF_with_IFPfS_S_S_S_S_S_S_S_S_S_S_S_S_S_S_S_S_S_Pii_param_6,
	.param .u64 .ptr .align 1 _Z10RF_with_IFPfS_S_S_S_S_S_S_S_S_S_S_S_S_S_S_S_S_S_Pii_param_7,
	.param .u64 .ptr .align 1 _Z10RF_with_IFPfS_S_S_S_S_S_S_S_S_S_S_S_S_S_S_S_S_S_Pii_param_8,
	.param .u64 .ptr .align 1 _Z10RF_with_IFPfS_S_S_S_S_S_S_S_S_S_S_S_S_S_S_S_S_S_Pii_param_9,
	.param .u64 .ptr .align 1 _Z10RF_with_IFPfS_S_S_S_S_S_S_S_S_S_S_S_S_S_S_S_S_S_Pii_param_10,
	.param .u64 .ptr .align 1 _Z10RF_with_IFPfS_S_S_S_S_S_S_S_S_S_S_S_S_S_S_S_S_S_Pii_param_11,
	.param .u64 .ptr .align 1 _Z10RF_with_IFPfS_S_S_S_S_S_S_S_S_S_S_S_S_S_S_S_S_S_Pii_param_12,
	.param .u64 .ptr .align 1 _Z10RF_with_IFPfS_S_S_S_S_S_S_S_S_S_S_S_S_S_S_S_S_S_Pii_param_13,
	.param .u64 .ptr .align 1 _Z10RF_with_IFPfS_S_S_S_S_S_S_S_S_S_S_S_S_S_S_S_S_S_Pii_param_14,
	.param .u64 .ptr .align 1 _Z10RF_with_IFPfS_S_S_S_S_S_S_S_S_S_S_S_S_S_S_S_S_S_Pii_param_15,
	.param .u64 .ptr .align 1 _Z10RF_with_IFPfS_S_S_S_S_S_S_S_S_S_S_S_S_S_S_S_S_S_Pii_param_16,
	.param .u64 .ptr .align 1 _Z10RF_with_IFPfS_S_S_S_S_S_S_S_S_S_S_S_S_S_S_S_S_S_Pii_param_17,
	.param .u64 .ptr .align 1 _Z10RF_with_IFPfS_S_S_S_S_S_S_S_S_S_S_S_S_S_S_S_S_S_Pii_param_18,
	.param .u64 .ptr .align 1 _Z10RF_with_IFPfS_S_S_S_S_S_S_S_S_S_S_S_S_S_S_S_S_S_Pii_param_19,
	.param .u32 _Z10RF_with_IFPfS_S_S_S_S_S_S_S_S_S_S_S_S_S_S_S_S_S_Pii_param_20
)
{
	.reg .pred 	%p<8>;
	.reg .b32 	%r<19>;
	.reg .b32 	%f<6>;
	.reg .b64 	%rd<15>;
	.reg .b64 	%fd<4>;

	ld.param.u64 	%rd4, [_Z10RF_with_IFPfS_S_S_S_S_S_S_S_S_S_S_S_S_S_S_S_S_S_Pii_param_7];
	ld.param.u64 	%rd2, [_Z10RF_with_IFPfS_S_S_S_S_S_S_S_S_S_S_S_S_S_S_S_S_S_Pii_param_16];
	ld.param.u64 	%rd3, [_Z10RF_with_IFPfS_S_S_S_S_S_S_S_S_S_S_S_S_S_S_S_S_S_Pii_param_19];
	ld.param.u32 	%r6, [_Z10RF_with_IFPfS_S_S_S_S_S_S_S_S_S_S_S_S_S_S_S_S_S_Pii_param_20];
	cvta.to.global.u64 	%rd1, %rd4;
	mov.u32 	%r7, %ctaid.x;
	mov.u32 	%r8, %ntid.x;
	mov.u32 	%r9, %tid.x;
	mad.lo.s32 	%r1, %r7, %r8, %r9;
	setp.ge.s32 	%p1, %r1, %r6;
	@%p1 bra 	$L__BB0_5;
	cvta.to.global.u64 	%rd5, %rd2;
	mul.wide.s32 	%rd6, %r1, 4;
	add.s64 	%rd7, %rd5, %rd6;
	ld.global.f32 	%f4, [%rd7];
	cvt.f64.f32 	%fd1, %f4;
	setp.le.f64 	%p2, %fd1, 0d3FFBBE76C8B43958;
	@%p2 bra 	$L__BB0_3;
	add.s64 	%rd11, %rd1, %rd6;
	ld.global.f32 	%f5, [%rd11];
	mov.b32 	%r18, 1;
	mov.b32 	%r17, 0;
	bra.uni 	$L__BB0_4;
$L__BB0_3:
	add.s64 	%rd9, %rd1, %rd6;
	ld.global.f32 	%f5, [%rd9];
	cvt.f64.f32 	%fd2, %f5;
	setp.gtu.f64 	%p3, %fd2, 0d3FF3126E978D4FDF;
	setp.le.f64 	%p4, %fd2, 0d3FF3126E978D4FDF;
	selp.u32 	%r17, 1, 0, %p4;
	selp.u32 	%r18, 1, 0, %p3;
$L__BB0_4:
	cvt.f64.f32 	%fd3, %f5;
	setp.gtu.f64 	%p5, %fd3, 0d3FF37CED916872B0;
	setp.le.f64 	%p6, %fd3, 0d3FF37CED916872B0;
	selp.u32 	%r12, 1, 0, %p6;
	add.s32 	%r13, %r17, %r12;
	selp.u32 	%r14, 1, 0, %p5;
	add.s32 	%r15, %r18, %r14;
	setp.le.u32 	%p7, %r15, %r13;
	selp.u32 	%r16, 1, 0, %p7;
	cvta.to.global.u64 	%rd12, %rd3;
	add.s64 	%rd14, %rd12, %rd6;
	st.global.u32 	[%rd14], %r16;
$L__BB0_5:
	ret;

}


// ===== COMPILED SASS (sm_100) =====

	.target	sm_100

	.elftype	@"ET_EXEC"


//--------------------- .note.nv.tkinfo           --------------------------
	.section	.note.nv.tkinfo,"",@"SHT_NOTE"
	.sectionflags	@"SHF_NOTE_NV_TKINFO"
	.tkinfo
        /*0018*/ 	.word	0x00000002
        /*0030*/ 	.string	""
        /*0030*/ 	.string	"ptxas"
        /*0030*/ 	.string	"Cuda compilation tools, release 13.0, V13.0.88"
        /*0030*/ 	.string	"Build cuda_13.0.r13.0/compiler.36424714_0"
        /*0030*/ 	.string	"-arch sm_100 -m 64 "



//--------------------- .note.nv.cuinfo           --------------------------
	.section	.note.nv.cuinfo,"",@"SHT_NOTE"
	.sectionflags	@"SHF_NOTE_NV_CUINFO"
        /*0018*/ 	.short	0x0002
        /*001a*/ 	.short	0x0064
        /*001c*/ 	.short	0x0082
	.zero		2


//--------------------- .nv.info                  --------------------------
	.section	.nv.info,"",@"SHT_CUDA_INFO"
	.align	4


	//----- nvinfo : EIATTR_REGCOUNT
	.align		4
        /*0000*/ 	.byte	0x04, 0x2f
        /*0002*/ 	.short	(.L_1 - .L_0)
	.align		4
.L_0:
        /*0004*/ 	.word	index@(_Z10RF_with_IFPfS_S_S_S_S_S_S_S_S_S_S_S_S_S_S_S_S_S_Pii)
        /*0008*/ 	.word	0x00000010


	//----- nvinfo : EIATTR_FRAME_SIZE
	.align		4
.L_1:
        /*000c*/ 	.byte	0x04, 0x11
        /*000e*/ 	.short	(.L_3 - .L_2)
	.align		4
.L_2:
        /*0010*/ 	.word	index@(_Z10RF_with_IFPfS_S_S_S_S_S_S_S_S_S_S_S_S_S_S_S_S_S_Pii)
        /*0014*/ 	.word	0x00000000


	//----- nvinfo : EIATTR_MIN_STACK_SIZE
	.align		4
.L_3:
        /*0018*/ 	.byte	0x04, 0x12
        /*001a*/ 	.short	(.L_5 - .L_4)
	.align		4
.L_4:
        /*001c*/ 	.word	index@(_Z10RF_with_IFPfS_S_S_S_S_S_S_S_S_S_S_S_S_S_S_S_S_S_Pii)
        /*0020*/ 	.word	0x00000000
.L_5:


//--------------------- .nv.compat                --------------------------
	.section	.nv.compat,"",@"SHT_CUDA_COMPAT_INFO"
	.align	4
        /*0000*/ 	.byte	0x02, 0x09, 0x00, 0x00, 0x02, 0x02, 0x01, 0x00, 0x02, 0x05, 0x05, 0x00, 0x03, 0x07, 0x01, 0x01
        /*0010*/ 	.byte	0x02, 0x03, 0x00, 0x00, 0x02, 0x06, 0x01, 0x00, 0x04, 0x0b, 0x08, 0x00, 0x01, 0x00, 0x00, 0x00
        /*0020*/ 	.byte	0x00, 0x00, 0x00, 0x00


//--------------------- .nv.info._Z10RF_with_IFPfS_S_S_S_S_S_S_S_S_S_S_S_S_S_S_S_S_S_Pii --------------------------
	.section	.nv.info._Z10RF_with_IFPfS_S_S_S_S_S_S_S_S_S_S_S_S_S_S_S_S_S_Pii,"",@"SHT_CUDA_INFO"
	.sectionflags	@""
	.align	4


	//----- nvinfo : EIATTR_CUDA_API_VERSION
	.align		4
        /*0000*/ 	.byte	0x04, 0x37
        /*0002*/ 	.short	(.L_7 - .L_6)
.L_6:
        /*0004*/ 	.word	0x00000082


	//----- nvinfo : EIATTR_KPARAM_INFO
	.align		4
.L_7:
        /*0008*/ 	.byte	0x04, 0x17
        /*000a*/ 	.short	(.L_9 - .L_8)
.L_8:
        /*000c*/ 	.word	0x00000000
        /*0010*/ 	.short	0x0014
        /*0012*/ 	.short	0x00a0
        /*0014*/ 	.byte	0x00, 0xf0, 0x11, 0x00


	//----- nvinfo : EIATTR_KPARAM_INFO
	.align		4
.L_9:
        /*0018*/ 	.byte	0x04, 0x17
        /*001a*/ 	.short	(.L_11 - .L_10)
.L_10:
        /*001c*/ 	.word	0x00000000
        /*0020*/ 	.short	0x0013
        /*0022*/ 	.short	0x0098
        /*0024*/ 	.byte	0x00, 0xf5, 0x21, 0x00


	//----- nvinfo : EIATTR_KPARAM_INFO
	.align		4
.L_11:
        /*0028*/ 	.byte	0x04, 0x17
        /*002a*/ 	.short	(.L_13 - .L_12)
.L_12:
        /*002c*/ 	.word	0x00000000
        /*0030*/ 	.short	0x0012
        /*0032*/ 	.short	0x0090
        /*0034*/ 	.byte	0x00, 0xf5, 0x21, 0x00


	//----- nvinfo : EIATTR_KPARAM_INFO
	.align		4
.L_13:
        /*0038*/ 	.byte	0x04, 0x17
        /*003a*/ 	.short	(.L_15 - .L_14)
.L_14:
        /*003c*/ 	.word	0x00000000
        /*0040*/ 	.short	0x0011
        /*0042*/ 	.short	0x0088
        /*0044*/ 	.byte	0x00, 0xf5, 0x21, 0x00


	//----- nvinfo : EIATTR_KPARAM_INFO
	.align		4
.L_15:
        /*0048*/ 	.byte	0x04, 0x17
        /*004a*/ 	.short	(.L_17 - .L_16)
.L_16:
        /*004c*/ 	.word	0x00000000
        /*0050*/ 	.short	0x0010
        /*0052*/ 	.short	0x0080
        /*0054*/ 	.byte	0x00, 0xf5, 0x21, 0x00


	//----- nvinfo : EIATTR_KPARAM_INFO
	.align		4
.L_17:
        /*0058*/ 	.byte	0x04, 0x17
        /*005a*/ 	.short	(.L_19 - .L_18)
.L_18:
        /*005c*/ 	.word	0x00000000
        /*0060*/ 	.short	0x000f
        /*0062*/ 	.short	0x0078
        /*0064*/ 	.byte	0x00, 0xf5, 0x21, 0x00


	//----- nvinfo : EIATTR_KPARAM_INFO
	.align		4
.L_19:
        /*0068*/ 	.byte	0x04, 0x17
        /*006a*/ 	.short	(.L_21 - .L_20)
.L_20:
        /*006c*/ 	.word	0x00000000
        /*0070*/ 	.short	0x000e
        /*0072*/ 	.short	0x0070
        /*0074*/ 	.byte	0x00, 0xf5, 0x21, 0x00


	//----- nvinfo : EIATTR_KPARAM_INFO
	.align		4
.L_21:
        /*0078*/ 	.byte	0x04, 0x17
        /*007a*/ 	.short	(.L_23 - .L_22)
.L_22:
        /*007c*/ 	.word	0x00000000
        /*0080*/ 	.short	0x000d
        /*0082*/ 	.short	0x0068
        /*0084*/ 	.byte	0x00, 0xf5, 0x21, 0x00


	//----- nvinfo : EIATTR_KPARAM_INFO
	.align		4
.L_23:
        /*0088*/ 	.byte	0x04, 0x17
        /*008a*/ 	.short	(.L_25 - .L_24)
.L_24:
        /*008c*/ 	.word	0x00000000
        /*0090*/ 	.short	0x000c
        /*0092*/ 	.short	0x0060
        /*0094*/ 	.byte	0x00, 0xf5, 0x21, 0x00


	//----- nvinfo : EIATTR_KPARAM_INFO
	.align		4
.L_25:
        /*0098*/ 	.byte	0x04, 0x17
        /*009a*/ 	.short	(.L_27 - .L_26)
.L_26:
        /*009c*/ 	.word	0x00000000
        /*00a0*/ 	.short	0x000b
        /*00a2*/ 	.short	0x0058
        /*00a4*/ 	.byte	0x00, 0xf5, 0x21, 0x00


	//----- nvinfo : EIATTR_KPARAM_INFO
	.align		4
.L_27:
        /*00a8*/ 	.byte	0x04, 0x17
        /*00aa*/ 	.short	(.L_29 - .L_28)
.L_28:
        /*00ac*/ 	.word	0x00000000
        /*00b0*/ 	.short	0x000a
        /*00b2*/ 	.short	0x0050
        /*00b4*/ 	.byte	0x00, 0xf5, 0x21, 0x00


	//----- nvinfo : EIATTR_KPARAM_INFO
	.align		4
.L_29:
        /*00b8*/ 	.byte	0x04, 0x17
        /*00ba*/ 	.short	(.L_31 - .L_30)
.L_30:
        /*00bc*/ 	.word	0x00000000
        /*00c0*/ 	.short	0x0009
        /*00c2*/ 	.short	0x0048
        /*00c4*/ 	.byte	0x00, 0xf5, 0x21, 0x00


	//----- nvinfo : EIATTR_KPARAM_INFO
	.align		4
.L_31:
        /*00c8*/ 	.byte	0x04, 0x17
        /*00ca*/ 	.short	(.L_33 - .L_32)
.L_32:
        /*00cc*/ 	.word	0x00000000
        /*00d0*/ 	.short	0x0008
        /*00d2*/ 	.short	0x0040
        /*00d4*/ 	.byte	0x00, 0xf5, 0x21, 0x00


	//----- nvinfo : EIATTR_KPARAM_INFO
	.align		4
.L_33:
        /*00d8*/ 	.byte	0x04, 0x17
        /*00da*/ 	.short	(.L_35 - .L_34)
.L_34:
        /*00dc*/ 	.word	0x00000000
        /*00e0*/ 	.short	0x0007
        /*00e2*/ 	.short	0x0038
        /*00e4*/ 	.byte	0x00, 0xf5, 0x21, 0x00


	//----- nvinfo : EIATTR_KPARAM_INFO
	.align		4
.L_35:
        /*00e8*/ 	.byte	0x04, 0x17
        /*00ea*/ 	.short	(.L_37 - .L_36)
.L_36:
        /*00ec*/ 	.word	0x00000000
        /*00f0*/ 	.short	0x0006
        /*00f2*/ 	.short	0x0030
        /*00f4*/ 	.byte	0x00, 0xf5, 0x21, 0x00


	//----- nvinfo : EIATTR_KPARAM_INFO
	.align		4
.L_37:
        /*00f8*/ 	.byte	0x04, 0x17
        /*00fa*/ 	.short	(.L_39 - .L_38)
.L_38:
        /*00fc*/ 	.word	0x00000000
        /*0100*/ 	.short	0x0005
        /*0102*/ 	.short	0x0028
        /*0104*/ 	.byte	0x00, 0xf5, 0x21, 0x00


	//----- nvinfo : EIATTR_KPARAM_INFO
	.align		4
.L_39:
        /*0108*/ 	.byte	0x04, 0x17
        /*010a*/ 	.short	(.L_41 - .L_40)
.L_40:
        /*010c*/ 	.word	0x00000000
        /*0110*/ 	.short	0x0004
        /*0112*/ 	.short	0x0020
        /*0114*/ 	.byte	0x00, 0xf5, 0x21, 0x00


	//----- nvinfo : EIATTR_KPARAM_INFO
	.align		4
.L_41:
        /*0118*/ 	.byte	0x04, 0x17
        /*011a*/ 	.short	(.L_43 - .L_42)
.L_42:
        /*011c*/ 	.word	0x00000000
        /*0120*/ 	.short	0x0003
        /*0122*/ 	.short	0x0018
        /*0124*/ 	.byte	0x00, 0xf5, 0x21, 0x00


	//----- nvinfo : EIATTR_KPARAM_INFO
	.align		4
.L_43:
        /*0128*/ 	.byte	0x04, 0x17
        /*012a*/ 	.short	(.L_45 - .L_44)
.L_44:
        /*012c*/ 	.word	0x00000000
        /*0130*/ 	.short	0x0002
        /*0132*/ 	.short	0x0010
        /*0134*/ 	.byte	0x00, 0xf5, 0x21, 0x00


	//----- nvinfo : EIATTR_KPARAM_INFO
	.align		4
.L_45:
        /*0138*/ 	.byte	0x04, 0x17
        /*013a*/ 	.short	(.L_47 - .L_46)
.L_46:
        /*013c*/ 	.word	0x00000000
        /*0140*/ 	.short	0x0001
        /*0142*/ 	.short	0x0008
        /*0144*/ 	.byte	0x00, 0xf5, 0x21, 0x00


	//----- nvinfo : EIATTR_KPARAM_INFO
	.align		4
.L_47:
        /*0148*/ 	.byte	0x04, 0x17
        /*014a*/ 	.short	(.L_49 - .L_48)
.L_48:
        /*014c*/ 	.word	0x00000000
        /*0150*/ 	.short	0x0000
        /*0152*/ 	.short	0x0000
        /*0154*/ 	.byte	0x00, 0xf5, 0x21, 0x00


	//----- nvinfo : EIATTR_SPARSE_MMA_MASK
	.align		4
.L_49:
        /*0158*/ 	.byte	0x03, 0x50
        /*015a*/ 	.short	0x0000


	//----- nvinfo : EIATTR_MAXREG_COUNT
	.align		4
        /*015c*/ 	.byte	0x03, 0x1b
        /*015e*/ 	.short	0x00ff


	//----- nvinfo : EIATTR_MERCURY_ISA_VERSION
	.align		4
        /*0160*/ 	.byte	0x03, 0x5f
        /*0162*/ 	.short	0x0101


	//----- nvinfo : EIATTR_VRC_CTA_INIT_COUNT
	.align		4
        /*0164*/ 	.byte	0x02, 0x4a
	.zero		1
	.zero		1


	//----- nvinfo : EIATTR_EXIT_INSTR_OFFSETS
	.align		4
        /*0168*/ 	.byte	0x04, 0x1c
        /*016a*/ 	.short	(.L_51 - .L_50)


	//   ....[0]....
.L_50:
        /*016c*/ 	.word	0x00000070


	//   ....[1]....
        /*0170*/ 	.word	0x00000280


	//----- nvinfo : EIATTR_CBANK_PARAM_SIZE
	.align		4
.L_51:
        /*0174*/ 	.byte	0x03, 0x19
        /*0176*/ 	.short	0x00a4


	//----- nvinfo : EIATTR_PARAM_CBANK
	.align		4
        /*0178*/ 	.byte	0x04, 0x0a
        /*017a*/ 	.short	(.L_53 - .L_52)
	.align		4
.L_52:
        /*017c*/ 	.word	index@(.nv.constant0._Z10RF_with_IFPfS_S_S_S_S_S_S_S_S_S_S_S_S_S_S_S_S_S_Pii)
        /*0180*/ 	.short	0x0380
        /*0182*/ 	.short	0x00a4


	//----- nvinfo : EIATTR_SW_WAR
	.align		4
.L_53:
        /*0184*/ 	.byte	0x04, 0x36
        /*0186*/ 	.short	(.L_55 - .L_54)
.L_54:
        /*0188*/ 	.word	0x00000008
.L_55:


//--------------------- .nv.callgraph             --------------------------
	.section	.nv.callgraph,"",@"SHT_CUDA_CALLGRAPH"
	.align	4
	.sectionentsize	8
	.align		4
        /*0000*/ 	.word	0x00000000
	.align		4
        /*0004*/ 	.word	0xffffffff
	.align		4
        /*0008*/ 	.word	0x00000000
	.align		4
        /*000c*/ 	.word	0xfffffffe
	.align		4
        /*0010*/ 	.word	0x00000000
	.align		4
        /*0014*/ 	.word	0xfffffffd
	.align		4
        /*0018*/ 	.word	0x00000000
	.align		4
        /*001c*/ 	.word	0xfffffffc


//--------------------- .text._Z10RF_with_IFPfS_S_S_S_S_S_S_S_S_S_S_S_S_S_S_S_S_S_Pii --------------------------
	.section	.text._Z10RF_with_IFPfS_S_S_S_S_S_S_S_S_S_S_S_S_S_S_S_S_S_Pii,"ax",@progbits
	.align	128
        .global         _Z10RF_with_IFPfS_S_S_S_S_S_S_S_S_S_S_S_S_S_S_S_S_S_Pii
        .type           _Z10RF_with_IFPfS_S_S_S_S_S_S_S_S_S_S_S_S_S_S_S_S_S_Pii,@function
        .size           _Z10RF_with_IFPfS_S_S_S_S_S_S_S_S_S_S_S_S_S_S_S_S_S_Pii,(.L_x_1 - _Z10RF_with_IFPfS_S_S_S_S_S_S_S_S_S_S_S_S_S_S_S_S_S_Pii)
        .other          _Z10RF_with_IFPfS_S_S_S_S_S_S_S_S_S_S_S_S_S_S_S_S_S_Pii,@"STO_CUDA_ENTRY STV_DEFAULT"
_Z10RF_with_IFPfS_S_S_S_S_S_S_S_S_S_S_S_S_S_S_S_S_S_Pii:
.text._Z10RF_with_IFPfS_S_S_S_S_S_S_S_S_S_S_S_S_S_S_S_S_S_Pii:
[----:B------:R-:W-:Y:S01]  /*0000*/  LDC R1, c[0x0][0x37c] ;  /* 0x0000df00ff017b82 */ /* 0x000fe20000000800 */
[----:B------:R-:W0:Y:S07]  /*0010*/  S2R R0, SR_TID.X ;  /* 0x0000000000007919 */ /* 0x000e2e0000002100 */
[----:B------:R-:W0:Y:S01]  /*0020*/  S2UR UR4, SR_CTAID.X ;  /* 0x00000000000479c3 */ /* 0x000e220000002500 */
[----:B------:R-:W1:Y:S07]  /*0030*/  LDCU UR5, c[0x0][0x420] ;  /* 0x00008400ff0577ac */ /* 0x000e6e0008000800 */
[----:B------:R-:W0:Y:S02]  /*0040*/  LDC R13, c[0x0][0x360] ;  /* 0x0000d800ff0d7b82 */ /* 0x000e240000000800 */
[----:B0-----:R-:W-:-:S05]  /*0050*/  IMAD R13, R13, UR4, R0 ;  /* 0x000000040d0d7c24 */ /* 0x001fca000f8e0200 */
[----:B-1----:R-:W-:-:S13]  /*0060*/  ISETP.GE.AND P0, PT, R13, UR5, PT ;  /* 0x000000050d007c0c */ /* 0x002fda000bf06270 */
[----:B------:R-:W-:Y:S05]  /*0070*/  @P0 EXIT ;  /* 0x000000000000094d */ /* 0x000fea0003800000 */
[----:B------:R-:W0:Y:S01]  /*0080*/  LDC.64 R2, c[0x0][0x400] ;  /* 0x00010000ff027b82 */ /* 0x000e220000000a00 */
[----:B------:R-:W1:Y:S07]  /*0090*/  LDCU.64 UR4, c[0x0][0x358] ;  /* 0x00006b00ff0477ac */ /* 0x000e6e0008000a00 */
[----:B------:R-:W2:Y:S01]  /*00a0*/  LDC.64 R6, c[0x0][0x3b8] ;  /* 0x0000ee00ff067b82 */ /* 0x000ea20000000a00 */
[----:B0-----:R-:W-:-:S05]  /*00b0*/  IMAD.WIDE R2, R13, 0x4, R2 ;  /* 0x000000040d027825 */ /* 0x001fca00078e0202 */
[----:B-1----:R0:W3:Y:S01]  /*00c0*/  LDG.E R0, desc[UR4][R2.64] ;  /* 0x0000000402007981 */ /* 0x0020e2000c1e1900 */
[----:B--2---:R-:W-:-:S06]  /*00d0*/  IMAD.WIDE R6, R13, 0x4, R6 ;  /* 0x000000040d067825 */ /* 0x004fcc00078e0206 */
[----:B------:R-:W2:Y:S01]  /*00e0*/  LDG.E R6, desc[UR4][R6.64] ;  /* 0x0000000406067981 */ /* 0x000ea2000c1e1900 */
[----:B------:R-:W-:Y:S01]  /*00f0*/  UMOV UR6, 0xc8b43958 ;  /* 0xc8b4395800067882 */ /* 0x000fe20000000000 */
[----:B------:R-:W-:Y:S01]  /*0100*/  UMOV UR7, 0x3ffbbe76 ;  /* 0x3ffbbe7600077882 */ /* 0x000fe20000000000 */
[----:B0-----:R-:W0:Y:S02]  /*0110*/  LDC.64 R2, c[0x0][0x418] ;  /* 0x00010600ff027b82 */ /* 0x001e240000000a00 */
[----:B0-----:R-:W-:Y:S01]  /*0120*/  IMAD.WIDE R2, R13, 0x4, R2 ;  /* 0x000000040d027825 */ /* 0x001fe200078e0202 */
[----:B---3--:R-:W0:Y:S08]  /*0130*/  F2F.F64.F32 R4, R0 ;  /* 0x0000000000047310 */ /* 0x008e300000201800 */
[----:B--2---:R-:W1:Y:S01]  /*0140*/  F2F.F64.F32 R8, R6 ;  /* 0x0000000600087310 */ /* 0x004e620000201800 */
[----:B0-----:R-:W-:Y:S01]  /*0150*/  DSETP.GTU.AND P2, PT, R4, UR6, PT ;  /* 0x0000000604007e2a */ /* 0x001fe2000bf4c000 */
[----:B------:R-:W-:Y:S01]  /*0160*/  UMOV UR6, 0x916872b0 ;  /* 0x916872b000067882 */ /* 0x000fe20000000000 */
[----:B------:R-:W-:-:S02]  /*0170*/  UMOV UR7, 0x3ff37ced ;  /* 0x3ff37ced00077882 */ /* 0x000fc40000000000 */
[----:B-1----:R-:W-:-:S10]  /*0180*/  DSETP.GTU.AND P1, PT, R8, UR6, PT ;  /* 0x0000000608007e2a */ /* 0x002fd4000bf2c000 */
[----:B------:R-:W0:Y:S01]  /*0190*/  @!P2 F2F.F64.F32 R4, R6 ;  /* 0x000000060004a310 */ /* 0x000e220000201800 */
[----:B------:R-:W-:Y:S02]  /*01a0*/  @!P2 IMAD.MOV.U32 R10, RZ, RZ, -0x6872b021 ;  /* 0x978d4fdfff0aa424 */ /* 0x000fe400078e00ff */
[----:B------:R-:W-:Y:S02]  /*01b0*/  @!P2 IMAD.MOV.U32 R11, RZ, RZ, 0x3ff3126e ;  /* 0x3ff3126eff0ba424 */ /* 0x000fe400078e00ff */
[----:B------:R-:W-:-:S04]  /*01c0*/  @P2 IMAD.MOV.U32 R0, RZ, RZ, 0x1 ;  /* 0x00000001ff002424 */ /* 0x000fc800078e00ff */
[----:B0-----:R-:W-:Y:S01]  /*01d0*/  @!P2 DSETP.GTU.AND P0, PT, R4, R10, PT ;  /* 0x0000000a0400a22a */ /* 0x001fe20003f0c000 */
[----:B------:R-:W-:-:S05]  /*01e0*/  @P2 MOV R4, RZ ;  /* 0x000000ff00042202 */ /* 0x000fca0000000f00 */
[----:B------:R-:W-:Y:S02]  /*01f0*/  @!P2 SEL R0, RZ, 0x1, !P0 ;  /* 0x00000001ff00a807 */ /* 0x000fe40004000000 */
[----:B------:R-:W-:-:S03]  /*0200*/  @!P2 SEL R4, RZ, 0x1, P0 ;  /* 0x00000001ff04a807 */ /* 0x000fc60000000000 */
[----:B------:R-:W-:Y:S01]  /*0210*/  VIADD R6, R0, 0x1 ;  /* 0x0000000100067836 */ /* 0x000fe20000000000 */
[C---:B------:R-:W-:Y:S02]  /*0220*/  IADD3 R5, PT, PT, R4.reuse, 0x1, RZ ;  /* 0x0000000104057810 */ /* 0x040fe40007ffe0ff */
[----:B------:R-:W-:Y:S02]  /*0230*/  @P1 IADD3 R5, PT, PT, R4, RZ, RZ ;  /* 0x000000ff04051210 */ /* 0x000fe40007ffe0ff */
[----:B------:R-:W-:-:S04]  /*0240*/  @!P1 IADD3 R6, PT, PT, R0, RZ, RZ ;  /* 0x000000ff00069210 */ /* 0x000fc80007ffe0ff */
[----:B------:R-:W-:-:S04]  /*0250*/  ISETP.GT.U32.AND P0, PT, R6, R5, PT ;  /* 0x000000050600720c */ /* 0x000fc80003f04070 */
[----:B------:R-:W-:-:S05]  /*0260*/  SEL R5, RZ, 0x1, P0 ;  /* 0x00000001ff057807 */ /* 0x000fca0000000000 */
[----:B------:R-:W-:Y:S01]  /*0270*/  STG.E desc[UR4][R2.64], R5 ;  /* 0x0000000502007986 */ /* 0x000fe2000c101904 */
[----:B------:R-:W-:Y:S05]  /*0280*/  EXIT ;  /* 0x000000000000794d */ /* 0x000fea0003800000 */
.L_x_0:
[----:B------:R-:W-:-:S00]  /*0290*/  BRA `(.L_x_0) ;  /* 0xfffffffc00fc7947 */ /* 0x000fc0000383ffff */
[----:B------:R-:W-:-:S00]  /*02a0*/  NOP ;  /* 0x0000000000007918 */ /* 0x000fc00000000000 */
        /* <DEDUP_REMOVED lines=13> */
.L_x_1:


//--------------------- .nv.shared.reserved.0     --------------------------
	.section	.nv.shared.reserved.0,"aw",@nobits
	.weak		__nv_reservedSMEM_offset_0_alias
	.size		__nv_reservedSMEM_offset_0_alias, 0, 64
	.other		__nv_reservedSMEM_offset_0_alias,@"STO_CUDA_RESERVED_SHARED STV_DEFAULT"
__nv_reservedSMEM_offset_0_alias:
	.zero		0
	.zero		64


//--------------------- .nv.constant0._Z10RF_with_IFPfS_S_S_S_S_S_S_S_S_S_S_S_S_S_S_S_S_S_Pii --------------------------
	.section	.nv.constant0._Z10RF_with_IFPfS_S_S_S_S_S_S_S_S_S_S_S_S_S_S_S_S_S_Pii,"a",@progbits
	.sectionflags	@""
	.align	4
.nv.constant0._Z10RF_with_IFPfS_S_S_S_S_S_S_S_S_S_S_S_S_S_S_S_S_S_Pii:
	.zero		1060


//--------------------- SYMBOLS --------------------------

	.type		.nv.reservedSmem.offset0,@object
	.size		.nv.reservedSmem.offset0,0x4
